//
// Generated by NVIDIA NVVM Compiler
//
// Compiler Build ID: CL-36424714
// Cuda compilation tools, release 13.0, V13.0.88
// Based on NVVM 20.0.0
//

.version 9.0
.target sm_100
.address_size 64

	// .globl	_Z12BC_addKernelPKiPi
// _ZZ12BC_addKernelPKiPiE5cache has been demoted

.visible .entry _Z12BC_addKernelPKiPi(
	.param .u64 .ptr .align 1 _Z12BC_addKernelPKiPi_param_0,
	.param .u64 .ptr .align 1 _Z12BC_addKernelPKiPi_param_1
)
{
	.reg .pred 	%p<6>;
	.reg .b32 	%r<28>;
	.reg .b64 	%rd<9>;
	// demoted variable
	.shared .align 4 .b8 _ZZ12BC_addKernelPKiPiE5cache[1024];
	ld.param.u64 	%rd1, [_Z12BC_addKernelPKiPi_param_0];
	ld.param.u64 	%rd2, [_Z12BC_addKernelPKiPi_param_1];
	mov.u32 	%r1, %ctaid.x;
	mov.u32 	%r2, %ntid.x;
	mov.u32 	%r3, %tid.x;
	mad.lo.s32 	%r4, %r1, %r2, %r3;
	setp.gt.s32 	%p1, %r4, 1023;
	@%p1 bra 	$L__BB0_2;
	cvta.to.global.u64 	%rd3, %rd1;
	mul.wide.s32 	%rd4, %r4, 4;
	add.s64 	%rd5, %rd3, %rd4;
	ld.global.u32 	%r12, [%rd5];
	shl.b32 	%r13, %r3, 2;
	mov.u32 	%r14, _ZZ12BC_addKernelPKiPiE5cache;
	add.s32 	%r15, %r14, %r13;
	st.shared.u32 	[%r15], %r12;
	bra.uni 	$L__BB0_3;
$L__BB0_2:
	shl.b32 	%r8, %r3, 2;
	mov.u32 	%r9, _ZZ12BC_addKernelPKiPiE5cache;
	add.s32 	%r10, %r9, %r8;
	mov.b32 	%r11, 0;
	st.shared.u32 	[%r10], %r11;
$L__BB0_3:
	bar.sync 	0;
	setp.lt.u32 	%p2, %r2, 2;
	@%p2 bra 	$L__BB0_8;
	mov.b32 	%r27, 1;
	mov.u32 	%r19, _ZZ12BC_addKernelPKiPiE5cache;
$L__BB0_5:
	shl.b32 	%r6, %r27, 1;
	mul.lo.s32 	%r7, %r6, %r3;
	setp.ge.u32 	%p3, %r7, %r2;
	@%p3 bra 	$L__BB0_7;
	add.s32 	%r17, %r7, %r27;
	shl.b32 	%r18, %r17, 2;
	add.s32 	%r20, %r19, %r18;
	ld.shared.u32 	%r21, [%r20];
	shl.b32 	%r22, %r7, 2;
	add.s32 	%r23, %r19, %r22;
	ld.shared.u32 	%r24, [%r23];
	add.s32 	%r25, %r24, %r21;
	st.shared.u32 	[%r23], %r25;
$L__BB0_7:
	bar.sync 	0;
	setp.lt.u32 	%p4, %r6, %r2;
	mov.u32 	%r27, %r6;
	@%p4 bra 	$L__BB0_5;
$L__BB0_8:
	setp.ne.s32 	%p5, %r3, 0;
	@%p5 bra 	$L__BB0_10;
	ld.shared.u32 	%r26, [_ZZ12BC_addKernelPKiPiE5cache];
	cvta.to.global.u64 	%rd6, %rd2;
	mul.wide.u32 	%rd7, %r1, 4;
	add.s64 	%rd8, %rd6, %rd7;
	st.global.u32 	[%rd8], %r26;
$L__BB0_10:
	ret;

}


// ===== COMPILED SASS (sm_100) =====

	.target	sm_100

	.elftype	@"ET_EXEC"


//--------------------- .note.nv.tkinfo           --------------------------
	.section	.note.nv.tkinfo,"",@"SHT_NOTE"
	.sectionflags	@"SHF_NOTE_NV_TKINFO"
	.tkinfo
        /*0018*/ 	.word	0x00000002
        /*0030*/ 	.string	""
        /*0030*/ 	.string	"ptxas"
        /*0030*/ 	.string	"Cuda compilation tools, release 13.0, V13.0.88"
        /*0030*/ 	.string	"Build cuda_13.0.r13.0/compiler.36424714_0"
        /*0030*/ 	.string	"-arch sm_100 -m 64 "



//--------------------- .note.nv.cuinfo           --------------------------
	.section	.note.nv.cuinfo,"",@"SHT_NOTE"
	.sectionflags	@"SHF_NOTE_NV_CUINFO"
        /*0018*/ 	.short	0x0002
        /*001a*/ 	.short	0x0064
        /*001c*/ 	.short	0x0082
	.zero		2


//--------------------- .nv.info                  --------------------------
	.section	.nv.info,"",@"SHT_CUDA_INFO"
	.align	4


	//----- nvinfo : EIATTR_REGCOUNT
	.align		4
        /*0000*/ 	.byte	0x04, 0x2f
        /*0002*/ 	.short	(.L_1 - .L_0)
	.align		4
.L_0:
        /*0004*/ 	.word	index@(_Z12BC_addKernelPKiPi)
        /*0008*/ 	.word	0x0000000c


	//----- nvinfo : EIATTR_FRAME_SIZE
	.align		4
.L_1:
        /*000c*/ 	.byte	0x04, 0x11
        /*000e*/ 	.short	(.L_3 - .L_2)
	.align		4
.L_2:
        /*0010*/ 	.word	index@(_Z12BC_addKernelPKiPi)
        /*0014*/ 	.word	0x00000000


	//----- nvinfo : EIATTR_MIN_STACK_SIZE
	.align		4
.L_3:
        /*0018*/ 	.byte	0x04, 0x12
        /*001a*/ 	.short	(.L_5 - .L_4)
	.align		4
.L_4:
        /*001c*/ 	.word	index@(_Z12BC_addKernelPKiPi)
        /*0020*/ 	.word	0x00000000
.L_5:


//--------------------- .nv.compat                --------------------------
	.section	.nv.compat,"",@"SHT_CUDA_COMPAT_INFO"
	.align	4
        /*0000*/ 	.byte	0x02, 0x09, 0x00, 0x00, 0x02, 0x02, 0x01, 0x00, 0x02, 0x05, 0x05, 0x00, 0x03, 0x07, 0x01, 0x01
        /*0010*/ 	.byte	0x02, 0x03, 0x00, 0x00, 0x02, 0x06, 0x01, 0x00, 0x04, 0x0b, 0x08, 0x00, 0x09, 0x00, 0x00, 0x00
        /*0020*/ 	.byte	0x00, 0x00, 0x00, 0x00


//--------------------- .nv.info._Z12BC_addKernelPKiPi --------------------------
	.section	.nv.info._Z12BC_addKernelPKiPi,"",@"SHT_CUDA_INFO"
	.sectionflags	@""
	.align	4


	//----- nvinfo : EIATTR_CUDA_API_VERSION
	.align		4
        /*0000*/ 	.byte	0x04, 0x37
        /*0002*/ 	.short	(.L_7 - .L_6)
.L_6:
        /*0004*/ 	.word	0x00000082


	//----- nvinfo : EIATTR_KPARAM_INFO
	.align		4
.L_7:
        /*0008*/ 	.byte	0x04, 0x17
        /*000a*/ 	.short	(.L_9 - .L_8)
.L_8:
        /*000c*/ 	.word	0x00000000
        /*0010*/ 	.short	0x0001
        /*0012*/ 	.short	0x0008
        /*0014*/ 	.byte	0x00, 0xf5, 0x21, 0x00


	//----- nvinfo : EIATTR_KPARAM_INFO
	.align		4
.L_9:
        /*0018*/ 	.byte	0x04, 0x17
        /*001a*/ 	.short	(.L_11 - .L_10)
.L_10:
        /*001c*/ 	.word	0x00000000
        /*0020*/ 	.short	0x0000
        /*0022*/ 	.short	0x0000
        /*0024*/ 	.byte	0x00, 0xf5, 0x21, 0x00


	//----- nvinfo : EIATTR_SPARSE_MMA_MASK
	.align		4
.L_11:
        /*0028*/ 	.byte	0x03, 0x50
        /*002a*/ 	.short	0x0000


	//----- nvinfo : EIATTR_MAXREG_COUNT
	.align		4
        /*002c*/ 	.byte	0x03, 0x1b
        /*002e*/ 	.short	0x00ff


	//----- nvinfo : EIATTR_NUM_BARRIERS
	.align		4
        /*0030*/ 	.byte	0x02, 0x4c
        /*0032*/ 	.byte	0x01
	.zero		1


	//----- nvinfo : EIATTR_MERCURY_ISA_VERSION
	.align		4
        /*0034*/ 	.byte	0x03, 0x5f
        /*0036*/ 	.short	0x0101


	//----- nvinfo : EIATTR_VRC_CTA_INIT_COUNT
	.align		4
        /*0038*/ 	.byte	0x02, 0x4a
	.zero		1
	.zero		1


	//----- nvinfo : EIATTR_EXIT_INSTR_OFFSETS
	.align		4
        /*003c*/ 	.byte	0x04, 0x1c
        /*003e*/ 	.short	(.L_13 - .L_12)


	//   ....[0]....
.L_12:
        /*0040*/ 	.word	0x000002d0


	//   ....[1]....
        /*0044*/ 	.word	0x00000350


	//----- nvinfo : EIATTR_CRS_STACK_SIZE
	.align		4
.L_13:
        /*0048*/ 	.byte	0x04, 0x1e
        /*004a*/ 	.short	(.L_15 - .L_14)
.L_14:
        /*004c*/ 	.word	0x00000000


	//----- nvinfo : EIATTR_CBANK_PARAM_SIZE
	.align		4
.L_15:
        /*0050*/ 	.byte	0x03, 0x19
        /*0052*/ 	.short	0x0010


	//----- nvinfo : EIATTR_PARAM_CBANK
	.align		4
        /*0054*/ 	.byte	0x04, 0x0a
        /*0056*/ 	.short	(.L_17 - .L_16)
	.align		4
.L_16:
        /*0058*/ 	.word	index@(.nv.constant0._Z12BC_addKernelPKiPi)
        /*005c*/ 	.short	0x0380
        /*005e*/ 	.short	0x0010


	//----- nvinfo : EIATTR_SW_WAR
	.align		4
.L_17:
        /*0060*/ 	.byte	0x04, 0x36
        /*0062*/ 	.short	(.L_19 - .L_18)
.L_18:
        /*0064*/ 	.word	0x00000008
.L_19:


//--------------------- .nv.callgraph             --------------------------
	.section	.nv.callgraph,"",@"SHT_CUDA_CALLGRAPH"
	.align	4
	.sectionentsize	8
	.align		4
        /*0000*/ 	.word	0x00000000
	.align		4
        /*0004*/ 	.word	0xffffffff
	.align		4
        /*0008*/ 	.word	0x00000000
	.align		4
        /*000c*/ 	.word	0xfffffffe
	.align		4
        /*0010*/ 	.word	0x00000000
	.align		4
        /*0014*/ 	.word	0xfffffffd
	.align		4
        /*0018*/ 	.word	0x00000000
	.align		4
        /*001c*/ 	.word	0xfffffffc


//--------------------- .text._Z12BC_addKernelPKiPi --------------------------
	.section	.text._Z12BC_addKernelPKiPi,"ax",@progbits
	.align	128
        .global         _Z12BC_addKernelPKiPi
        .type           _Z12BC_addKernelPKiPi,@function
        .size           _Z12BC_addKernelPKiPi,(.L_x_6 - _Z12BC_addKernelPKiPi)
        .other          _Z12BC_addKernelPKiPi,@"STO_CUDA_ENTRY STV_DEFAULT"
_Z12BC_addKernelPKiPi:
.text._Z12BC_addKernelPKiPi:
[----:B------:R-:W-:Y:S01]  /*0000*/  LDC R1, c[0x0][0x37c] ;  /* 0x0000df00ff017b82 */ /* 0x000fe20000000800 */
[----:B------:R-:W0:Y:S01]  /*0010*/  S2R R7, SR_CTAID.X ;  /* 0x0000000000077919 */ /* 0x000e220000002500 */
[----:B------:R-:W0:Y:S01]  /*0020*/  LDCU UR8, c[0x0][0x360] ;  /* 0x00006c00ff0877ac */ /* 0x000e220008000800 */
[----:B------:R-:W-:Y:S01]  /*0030*/  BSSY.RECONVERGENT B0, `(.L_x_0) ;  /* 0x0000016000007945 */ /* 0x000fe20003800200 */
[----:B------:R-:W0:Y:S01]  /*0040*/  S2R R9, SR_TID.X ;  /* 0x0000000000097919 */ /* 0x000e220000002100 */
[----:B------:R-:W1:Y:S01]  /*0050*/  LDCU.64 UR6, c[0x0][0x358] ;  /* 0x00006b00ff0677ac */ /* 0x000e620008000a00 */
[----:B0-----:R-:W-:-:S05]  /*0060*/  IMAD R5, R7, UR8, R9 ;  /* 0x0000000807057c24 */ /* 0x001fca000f8e0209 */
[----:B------:R-:W-:-:S13]  /*0070*/  ISETP.GT.AND P0, PT, R5, 0x3ff, PT ;  /* 0x000003ff0500780c */ /* 0x000fda0003f04270 */
[----:B-1----:R-:W-:Y:S05]  /*0080*/  @P0 BRA `(.L_x_1) ;  /* 0x0000000000280947 */ /* 0x002fea0003800000 */
[----:B------:R-:W0:Y:S02]  /*0090*/  LDC.64 R2, c[0x0][0x380] ;  /* 0x0000e000ff027b82 */ /* 0x000e240000000a00 */
[----:B0-----:R-:W-:-:S06]  /*00a0*/  IMAD.WIDE R2, R5, 0x4, R2 ;  /* 0x0000000405027825 */ /* 0x001fcc00078e0202 */
[----:B------:R-:W2:Y:S01]  /*00b0*/  LDG.E R2, desc[UR6][R2.64] ;  /* 0x0000000602027981 */ /* 0x000ea2000c1e1900 */
[----:B------:R-:W0:Y:S01]  /*00c0*/  S2UR UR5, SR_CgaCtaId ;  /* 0x00000000000579c3 */ /* 0x000e220000008800 */
[----:B------:R-:W-:Y:S02]  /*00d0*/  UMOV UR4, 0x400 ;  /* 0x0000040000047882 */ /* 0x000fe40000000000 */
[----:B0-----:R-:W-:-:S06]  /*00e0*/  ULEA UR4, UR5, UR4, 0x18 ;  /* 0x0000000405047291 */ /* 0x001fcc000f8ec0ff */
[----:B------:R-:W-:-:S05]  /*00f0*/  MOV R0, UR4 ;  /* 0x0000000400007c02 */ /* 0x000fca0008000f00 */
[----:B------:R-:W-:-:S05]  /*0100*/  IMAD R5, R9, 0x4, R0 ;  /* 0x0000000409057824 */ /* 0x000fca00078e0200 */
[----:B--2---:R1:W-:Y:S01]  /*0110*/  STS [R5], R2 ;  /* 0x0000000205007388 */ /* 0x0043e20000000800 */
[----:B------:R-:W-:Y:S05]  /*0120*/  BRA `(.L_x_2) ;  /* 0x0000000000187947 */ /* 0x000fea0003800000 */
.L_x_1:
[----:B------:R-:W0:Y:S01]  /*0130*/  S2UR UR5, SR_CgaCtaId ;  /* 0x00000000000579c3 */ /* 0x000e220000008800 */
[----:B------:R-:W-:Y:S02]  /*0140*/  UMOV UR4, 0x400 ;  /* 0x0000040000047882 */ /* 0x000fe40000000000 */
[----:B0-----:R-:W-:-:S06]  /*0150*/  ULEA UR4, UR5, UR4, 0x18 ;  /* 0x0000000405047291 */ /* 0x001fcc000f8ec0ff */
[----:B------:R-:W-:-:S05]  /*0160*/  MOV R0, UR4 ;  /* 0x0000000400007c02 */ /* 0x000fca0008000f00 */
[----:B------:R-:W-:-:S05]  /*0170*/  IMAD R2, R9, 0x4, R0 ;  /* 0x0000000409027824 */ /* 0x000fca00078e0200 */
[----:B------:R0:W-:Y:S02]  /*0180*/  STS [R2], RZ ;  /* 0x000000ff02007388 */ /* 0x0001e40000000800 */
.L_x_2:
[----:B------:R-:W-:Y:S05]  /*0190*/  BSYNC.RECONVERGENT B0 ;  /* 0x0000000000007941 */ /* 0x000fea0003800200 */
.L_x_0:
[----:B------:R-:W-:Y:S01]  /*01a0*/  BAR.SYNC.DEFER_BLOCKING 0x0 ;  /* 0x0000000000007b1d */ /* 0x000fe20000010000 */
[----:B------:R-:W-:Y:S01]  /*01b0*/  UISETP.GE.U32.AND UP0, UPT, UR8, 0x2, UPT ;  /* 0x000000020800788c */ /* 0x000fe2000bf06070 */
[----:B------:R-:W-:-:S08]  /*01c0*/  ISETP.NE.AND P1, PT, R9, RZ, PT ;  /* 0x000000ff0900720c */ /* 0x000fd00003f25270 */
[----:B------:R-:W-:Y:S05]  /*01d0*/  BRA.U !UP0, `(.L_x_3) ;  /* 0x00000001083c7547 */ /* 0x000fea000b800000 */
[----:B------:R-:W-:-:S05]  /*01e0*/  UMOV UR4, 0x1 ;  /* 0x0000000100047882 */ /* 0x000fca0000000000 */
.L_x_4:
[----:B------:R-:W-:-:S04]  /*01f0*/  USHF.L.U32 UR5, UR4, 0x1, URZ ;  /* 0x0000000104057899 */ /* 0x000fc800080006ff */
[----:B------:R-:W-:Y:S02]  /*0200*/  UISETP.GE.U32.AND UP0, UPT, UR5, UR8, UPT ;  /* 0x000000080500728c */ /* 0x000fe4000bf06070 */
[----:B-12---:R-:W-:-:S05]  /*0210*/  IMAD R5, R9, UR5, RZ ;  /* 0x0000000509057c24 */ /* 0x006fca000f8e02ff */
[----:B------:R-:W-:-:S13]  /*0220*/  ISETP.GE.U32.AND P0, PT, R5, UR8, PT ;  /* 0x0000000805007c0c */ /* 0x000fda000bf06070 */
[C---:B------:R-:W-:Y:S01]  /*0230*/  @!P0 IADD3 R3, PT, PT, R5.reuse, UR4, RZ ;  /* 0x0000000405038c10 */ /* 0x040fe2000fffe0ff */
[----:B0-----:R-:W-:Y:S01]  /*0240*/  @!P0 IMAD R2, R5, 0x4, R0 ;  /* 0x0000000405028824 */ /* 0x001fe200078e0200 */
[----:B------:R-:W-:Y:S02]  /*0250*/  UMOV UR4, UR5 ;  /* 0x0000000500047c82 */ /* 0x000fe40008000000 */
[----:B------:R-:W-:Y:S02]  /*0260*/  @!P0 LEA R3, R3, R0, 0x2 ;  /* 0x0000000003038211 */ /* 0x000fe400078e10ff */
[----:B------:R-:W-:Y:S04]  /*0270*/  @!P0 LDS R4, [R2] ;  /* 0x0000000002048984 */ /* 0x000fe80000000800 */
[----:B------:R-:W0:Y:S02]  /*0280*/  @!P0 LDS R3, [R3] ;  /* 0x0000000003038984 */ /* 0x000e240000000800 */
[----:B0-----:R-:W-:-:S05]  /*0290*/  @!P0 IADD3 R5, PT, PT, R3, R4, RZ ;  /* 0x0000000403058210 */ /* 0x001fca0007ffe0ff */
[----:B------:R2:W-:Y:S01]  /*02a0*/  @!P0 STS [R2], R5 ;  /* 0x0000000502008388 */ /* 0x0005e20000000800 */
[----:B------:R-:W-:Y:S06]  /*02b0*/  BAR.SYNC.DEFER_BLOCKING 0x0 ;  /* 0x0000000000007b1d */ /* 0x000fec0000010000 */
[----:B------:R-:W-:Y:S05]  /*02c0*/  BRA.U !UP0, `(.L_x_4) ;  /* 0xfffffffd08c87547 */ /* 0x000fea000b83ffff */
.L_x_3:
[----:B------:R-:W-:Y:S05]  /*02d0*/  @P1 EXIT ;  /* 0x000000000000194d */ /* 0x000fea0003800000 */
[----:B------:R-:W3:Y:S01]  /*02e0*/  S2UR UR5, SR_CgaCtaId ;  /* 0x00000000000579c3 */ /* 0x000ee20000008800 */
[----:B------:R-:W-:-:S07]  /*02f0*/  UMOV UR4, 0x400 ;  /* 0x0000040000047882 */ /* 0x000fce0000000000 */
[----:B012---:R-:W0:Y:S01]  /*0300*/  LDC.64 R2, c[0x0][0x388] ;  /* 0x0000e200ff027b82 */ /* 0x007e220000000a00 */
[----:B---3--:R-:W-:Y:S01]  /*0310*/  ULEA UR4, UR5, UR4, 0x18 ;  /* 0x0000000405047291 */ /* 0x008fe2000f8ec0ff */
[----:B0-----:R-:W-:-:S08]  /*0320*/  IMAD.WIDE.U32 R2, R7, 0x4, R2 ;  /* 0x0000000407027825 */ /* 0x001fd000078e0002 */
[----:B------:R-:W0:Y:S04]  /*0330*/  LDS R5, [UR4] ;  /* 0x00000004ff057984 */ /* 0x000e280008000800 */
[----:B0-----:R-:W-:Y:S01]  /*0340*/  STG.E desc[UR6][R2.64], R5 ;  /* 0x0000000502007986 */ /* 0x001fe2000c101906 */
[----:B------:R-:W-:Y:S05]  /*0350*/  EXIT ;  /* 0x000000000000794d */ /* 0x000fea0003800000 */
.L_x_5:
[----:B------:R-:W-:-:S00]  /*0360*/  BRA `(.L_x_5) ;  /* 0xfffffffc00fc7947 */ /* 0x000fc0000383ffff */
[----:B------:R-:W-:-:S00]  /*0370*/  NOP ;  /* 0x0000000000007918 */ /* 0x000fc00000000000 */
        /* <DEDUP_REMOVED lines=8> */
.L_x_6:


//--------------------- .nv.shared._Z12BC_addKernelPKiPi --------------------------
	.section	.nv.shared._Z12BC_addKernelPKiPi,"aw",@nobits
	.sectionflags	@""
	.align	4
.nv.shared._Z12BC_addKernelPKiPi:
	.zero		2048


//--------------------- .nv.shared.reserved.0     --------------------------
	.section	.nv.shared.reserved.0,"aw",@nobits
	.weak		__nv_reservedSMEM_offset_0_alias
	.size		__nv_reservedSMEM_offset_0_alias, 0, 64
	.other		__nv_reservedSMEM_offset_0_alias,@"STO_CUDA_RESERVED_SHARED STV_DEFAULT"
__nv_reservedSMEM_offset_0_alias:
	.zero		0
	.zero		64


//--------------------- .nv.constant0._Z12BC_addKernelPKiPi --------------------------
	.section	.nv.constant0._Z12BC_addKernelPKiPi,"a",@progbits
	.sectionflags	@""
	.align	4
.nv.constant0._Z12BC_addKernelPKiPi:
	.zero		912


//--------------------- SYMBOLS --------------------------

	.type		.nv.reservedSmem.offset0,@object
	.size		.nv.reservedSmem.offset0,0x4
	.type		.nv.reservedSmem.cap,@object
	.size		.nv.reservedSmem.cap,0x4
